//
// Generated by NVIDIA NVVM Compiler
//
// Compiler Build ID: CL-36424714
// Cuda compilation tools, release 13.0, V13.0.88
// Based on NVVM 20.0.0
//

.version 9.0
.target sm_100
.address_size 64

	// .globl	_Z13reduce_kernelPKfPfi

.visible .entry _Z13reduce_kernelPKfPfi(
	.param .u64 .ptr .align 1 _Z13reduce_kernelPKfPfi_param_0,
	.param .u64 .ptr .align 1 _Z13reduce_kernelPKfPfi_param_1,
	.param .u32 _Z13reduce_kernelPKfPfi_param_2
)
{
	.reg .pred 	%p<2>;
	.reg .b32 	%r<6>;
	.reg .b32 	%f<3>;
	.reg .b64 	%rd<7>;

	ld.param.u64 	%rd1, [_Z13reduce_kernelPKfPfi_param_0];
	ld.param.u64 	%rd2, [_Z13reduce_kernelPKfPfi_param_1];
	ld.param.u32 	%r2, [_Z13reduce_kernelPKfPfi_param_2];
	mov.u32 	%r3, %tid.x;
	mov.u32 	%r4, %ctaid.x;
	mov.u32 	%r5, %ntid.x;
	mad.lo.s32 	%r1, %r4, %r5, %r3;
	setp.ge.s32 	%p1, %r1, %r2;
	@%p1 bra 	$L__BB0_2;
	cvta.to.global.u64 	%rd3, %rd1;
	cvta.to.global.u64 	%rd4, %rd2;
	mul.wide.s32 	%rd5, %r1, 4;
	add.s64 	%rd6, %rd3, %rd5;
	ld.global.f32 	%f1, [%rd6];
	atom.global.add.f32 	%f2, [%rd4], %f1;
$L__BB0_2:
	ret;

}


// ===== COMPILED SASS (sm_100) =====

	.target	sm_100

	.elftype	@"ET_EXEC"


//--------------------- .note.nv.tkinfo           --------------------------
	.section	.note.nv.tkinfo,"",@"SHT_NOTE"
	.sectionflags	@"SHF_NOTE_NV_TKINFO"
	.tkinfo
        /*0018*/ 	.word	0x00000002
        /*0030*/ 	.string	""
        /*0030*/ 	.string	"ptxas"
        /*0030*/ 	.string	"Cuda compilation tools, release 13.0, V13.0.88"
        /*0030*/ 	.string	"Build cuda_13.0.r13.0/compiler.36424714_0"
        /*0030*/ 	.string	"-arch sm_100 -m 64 "



//--------------------- .note.nv.cuinfo           --------------------------
	.section	.note.nv.cuinfo,"",@"SHT_NOTE"
	.sectionflags	@"SHF_NOTE_NV_CUINFO"
        /*0018*/ 	.short	0x0002
        /*001a*/ 	.short	0x0064
        /*001c*/ 	.short	0x0082
	.zero		2


//--------------------- .nv.info                  --------------------------
	.section	.nv.info,"",@"SHT_CUDA_INFO"
	.align	4


	//----- nvinfo : EIATTR_REGCOUNT
	.align		4
        /*0000*/ 	.byte	0x04, 0x2f
        /*0002*/ 	.short	(.L_1 - .L_0)
	.align		4
.L_0:
        /*0004*/ 	.word	index@(_Z13reduce_kernelPKfPfi)
        /*0008*/ 	.word	0x00000008


	//----- nvinfo : EIATTR_FRAME_SIZE
	.align		4
.L_1:
        /*000c*/ 	.byte	0x04, 0x11
        /*000e*/ 	.short	(.L_3 - .L_2)
	.align		4
.L_2:
        /*0010*/ 	.word	index@(_Z13reduce_kernelPKfPfi)
        /*0014*/ 	.word	0x00000000


	//----- nvinfo : EIATTR_MIN_STACK_SIZE
	.align		4
.L_3:
        /*0018*/ 	.byte	0x04, 0x12
        /*001a*/ 	.short	(.L_5 - .L_4)
	.align		4
.L_4:
        /*001c*/ 	.word	index@(_Z13reduce_kernelPKfPfi)
        /*0020*/ 	.word	0x00000000
.L_5:


//--------------------- .nv.compat                --------------------------
	.section	.nv.compat,"",@"SHT_CUDA_COMPAT_INFO"
	.align	4
        /*0000*/ 	.byte	0x02, 0x09, 0x00, 0x00, 0x02, 0x02, 0x01, 0x00, 0x02, 0x05, 0x05, 0x00, 0x03, 0x07, 0x01, 0x01
        /*0010*/ 	.byte	0x02, 0x03, 0x00, 0x00, 0x02, 0x06, 0x01, 0x00, 0x04, 0x0b, 0x08, 0x00, 0x09, 0x00, 0x00, 0x00
        /*0020*/ 	.byte	0x00, 0x00, 0x00, 0x00


//--------------------- .nv.info._Z13reduce_kernelPKfPfi --------------------------
	.section	.nv.info._Z13reduce_kernelPKfPfi,"",@"SHT_CUDA_INFO"
	.sectionflags	@""
	.align	4


	//----- nvinfo : EIATTR_CUDA_API_VERSION
	.align		4
        /*0000*/ 	.byte	0x04, 0x37
        /*0002*/ 	.short	(.L_7 - .L_6)
.L_6:
        /*0004*/ 	.word	0x00000082


	//----- nvinfo : EIATTR_KPARAM_INFO
	.align		4
.L_7:
        /*0008*/ 	.byte	0x04, 0x17
        /*000a*/ 	.short	(.L_9 - .L_8)
.L_8:
        /*000c*/ 	.word	0x00000000
        /*0010*/ 	.short	0x0002
        /*0012*/ 	.short	0x0010
        /*0014*/ 	.byte	0x00, 0xf0, 0x11, 0x00


	//----- nvinfo : EIATTR_KPARAM_INFO
	.align		4
.L_9:
        /*0018*/ 	.byte	0x04, 0x17
        /*001a*/ 	.short	(.L_11 - .L_10)
.L_10:
        /*001c*/ 	.word	0x00000000
        /*0020*/ 	.short	0x0001
        /*0022*/ 	.short	0x0008
        /*0024*/ 	.byte	0x00, 0xf5, 0x21, 0x00


	//----- nvinfo : EIATTR_KPARAM_INFO
	.align		4
.L_11:
        /*0028*/ 	.byte	0x04, 0x17
        /*002a*/ 	.short	(.L_13 - .L_12)
.L_12:
        /*002c*/ 	.word	0x00000000
        /*0030*/ 	.short	0x0000
        /*0032*/ 	.short	0x0000
        /*0034*/ 	.byte	0x00, 0xf5, 0x21, 0x00


	//----- nvinfo : EIATTR_SPARSE_MMA_MASK
	.align		4
.L_13:
        /*0038*/ 	.byte	0x03, 0x50
        /*003a*/ 	.short	0x0000


	//----- nvinfo : EIATTR_MAXREG_COUNT
	.align		4
        /*003c*/ 	.byte	0x03, 0x1b
        /*003e*/ 	.short	0x00ff


	//----- nvinfo : EIATTR_MERCURY_ISA_VERSION
	.align		4
        /*0040*/ 	.byte	0x03, 0x5f
        /*0042*/ 	.short	0x0101


	//----- nvinfo : EIATTR_VRC_CTA_INIT_COUNT
	.align		4
        /*0044*/ 	.byte	0x02, 0x4a
	.zero		1
	.zero		1


	//----- nvinfo : EIATTR_EXIT_INSTR_OFFSETS
	.align		4
        /*0048*/ 	.byte	0x04, 0x1c
        /*004a*/ 	.short	(.L_15 - .L_14)


	//   ....[0]....
.L_14:
        /*004c*/ 	.word	0x00000070


	//   ....[1]....
        /*0050*/ 	.word	0x000000e0


	//----- nvinfo : EIATTR_CBANK_PARAM_SIZE
	.align		4
.L_15:
        /*0054*/ 	.byte	0x03, 0x19
        /*0056*/ 	.short	0x0014


	//----- nvinfo : EIATTR_PARAM_CBANK
	.align		4
        /*0058*/ 	.byte	0x04, 0x0a
        /*005a*/ 	.short	(.L_17 - .L_16)
	.align		4
.L_16:
        /*005c*/ 	.word	index@(.nv.constant0._Z13reduce_kernelPKfPfi)
        /*0060*/ 	.short	0x0380
        /*0062*/ 	.short	0x0014


	//----- nvinfo : EIATTR_SW_WAR
	.align		4
.L_17:
        /*0064*/ 	.byte	0x04, 0x36
        /*0066*/ 	.short	(.L_19 - .L_18)
.L_18:
        /*0068*/ 	.word	0x00000008
.L_19:


//--------------------- .nv.callgraph             --------------------------
	.section	.nv.callgraph,"",@"SHT_CUDA_CALLGRAPH"
	.align	4
	.sectionentsize	8
	.align		4
        /*0000*/ 	.word	0x00000000
	.align		4
        /*0004*/ 	.word	0xffffffff
	.align		4
        /*0008*/ 	.word	0x00000000
	.align		4
        /*000c*/ 	.word	0xfffffffe
	.align		4
        /*0010*/ 	.word	0x00000000
	.align		4
        /*0014*/ 	.word	0xfffffffd
	.align		4
        /*0018*/ 	.word	0x00000000
	.align		4
        /*001c*/ 	.word	0xfffffffc


//--------------------- .text._Z13reduce_kernelPKfPfi --------------------------
	.section	.text._Z13reduce_kernelPKfPfi,"ax",@progbits
	.align	128
        .global         _Z13reduce_kernelPKfPfi
        .type           _Z13reduce_kernelPKfPfi,@function
        .size           _Z13reduce_kernelPKfPfi,(.L_x_1 - _Z13reduce_kernelPKfPfi)
        .other          _Z13reduce_kernelPKfPfi,@"STO_CUDA_ENTRY STV_DEFAULT"
_Z13reduce_kernelPKfPfi:
.text._Z13reduce_kernelPKfPfi:
[----:B------:R-:W-:Y:S01]  /*0000*/  LDC R1, c[0x0][0x37c] ;  /* 0x0000df00ff017b82 */ /* 0x000fe20000000800 */
[----:B------:R-:W0:Y:S07]  /*0010*/  S2R R5, SR_TID.X ;  /* 0x0000000000057919 */ /* 0x000e2e0000002100 */
[----:B------:R-:W0:Y:S01]  /*0020*/  S2UR UR4, SR_CTAID.X ;  /* 0x00000000000479c3 */ /* 0x000e220000002500 */
[----:B------:R-:W1:Y:S07]  /*0030*/  LDCU UR5, c[0x0][0x390] ;  /* 0x00007200ff0577ac */ /* 0x000e6e0008000800 */
[----:B------:R-:W0:Y:S02]  /*0040*/  LDC R0, c[0x0][0x360] ;  /* 0x0000d800ff007b82 */ /* 0x000e240000000800 */
[----:B0-----:R-:W-:-:S05]  /*0050*/  IMAD R5, R0, UR4, R5 ;  /* 0x0000000400057c24 */ /* 0x001fca000f8e0205 */
[----:B-1----:R-:W-:-:S13]  /*0060*/  ISETP.GE.AND P0, PT, R5, UR5, PT ;  /* 0x0000000505007c0c */ /* 0x002fda000bf06270 */
[----:B------:R-:W-:Y:S05]  /*0070*/  @P0 EXIT ;  /* 0x000000000000094d */ /* 0x000fea0003800000 */
[----:B------:R-:W0:Y:S01]  /*0080*/  LDC.64 R2, c[0x0][0x380] ;  /* 0x0000e000ff027b82 */ /* 0x000e220000000a00 */
[----:B------:R-:W1:Y:S01]  /*0090*/  LDCU.64 UR4, c[0x0][0x358] ;  /* 0x00006b00ff0477ac */ /* 0x000e620008000a00 */
[----:B0-----:R-:W-:-:S06]  /*00a0*/  IMAD.WIDE R2, R5, 0x4, R2 ;  /* 0x0000000405027825 */ /* 0x001fcc00078e0202 */
[----:B-1----:R-:W2:Y:S01]  /*00b0*/  LDG.E R3, desc[UR4][R2.64] ;  /* 0x0000000402037981 */ /* 0x002ea2000c1e1900 */
[----:B------:R-:W2:Y:S03]  /*00c0*/  LDC.64 R4, c[0x0][0x388] ;  /* 0x0000e200ff047b82 */ /* 0x000ea60000000a00 */
[----:B--2---:R-:W-:Y:S01]  /*00d0*/  REDG.E.ADD.F32.FTZ.RN.STRONG.GPU desc[UR4][R4.64], R3 ;  /* 0x00000003040079a6 */ /* 0x004fe2000c12f304 */
[----:B------:R-:W-:Y:S05]  /*00e0*/  EXIT ;  /* 0x000000000000794d */ /* 0x000fea0003800000 */
.L_x_0:
[----:B------:R-:W-:-:S00]  /*00f0*/  BRA `(.L_x_0) ;  /* 0xfffffffc00fc7947 */ /* 0x000fc0000383ffff */
[----:B------:R-:W-:-:S00]  /*0100*/  NOP ;  /* 0x0000000000007918 */ /* 0x000fc00000000000 */
[----:B------:R-:W-:-:S00]  /*0110*/  NOP ;  /* 0x0000000000007918 */ /* 0x000fc00000000000 */
[----:B------:R-:W-:-:S00]  /*0120*/  NOP ;  /* 0x0000000000007918 */ /* 0x000fc00000000000 */
[----:B------:R-:W-:-:S00]  /*0130*/  NOP ;  /* 0x0000000000007918 */ /* 0x000fc00000000000 */
[----:B------:R-:W-:-:S00]  /*0140*/  NOP ;  /* 0x0000000000007918 */ /* 0x000fc00000000000 */
[----:B------:R-:W-:-:S00]  /*0150*/  NOP ;  /* 0x0000000000007918 */ /* 0x000fc00000000000 */
[----:B------:R-:W-:-:S00]  /*0160*/  NOP ;  /* 0x0000000000007918 */ /* 0x000fc00000000000 */
[----:B------:R-:W-:-:S00]  /*0170*/  NOP ;  /* 0x0000000000007918 */ /* 0x000fc00000000000 */
.L_x_1:


//--------------------- .nv.shared.reserved.0     --------------------------
	.section	.nv.shared.reserved.0,"aw",@nobits
	.weak		__nv_reservedSMEM_offset_0_alias
	.size		__nv_reservedSMEM_offset_0_alias, 0, 64
	.other		__nv_reservedSMEM_offset_0_alias,@"STO_CUDA_RESERVED_SHARED STV_DEFAULT"
__nv_reservedSMEM_offset_0_alias:
	.zero		0
	.zero		64


//--------------------- .nv.constant0._Z13reduce_kernelPKfPfi --------------------------
	.section	.nv.constant0._Z13reduce_kernelPKfPfi,"a",@progbits
	.sectionflags	@""
	.align	4
.nv.constant0._Z13reduce_kernelPKfPfi:
	.zero		916


//--------------------- SYMBOLS --------------------------

	.type		.nv.reservedSmem.offset0,@object
	.size		.nv.reservedSmem.offset0,0x4
